//
// Generated by NVIDIA NVVM Compiler
//
// Compiler Build ID: CL-36424714
// Cuda compilation tools, release 13.0, V13.0.88
// Based on NVVM 20.0.0
//

.version 9.0
.target sm_100
.address_size 64

	// .globl	_Z9kernel_mmPiS_S_i

.visible .entry _Z9kernel_mmPiS_S_i(
	.param .u64 .ptr .align 1 _Z9kernel_mmPiS_S_i_param_0,
	.param .u64 .ptr .align 1 _Z9kernel_mmPiS_S_i_param_1,
	.param .u64 .ptr .align 1 _Z9kernel_mmPiS_S_i_param_2,
	.param .u32 _Z9kernel_mmPiS_S_i_param_3
)
{
	.reg .pred 	%p<10>;
	.reg .b32 	%r<93>;
	.reg .b64 	%rd<51>;

	ld.param.u64 	%rd11, [_Z9kernel_mmPiS_S_i_param_0];
	ld.param.u64 	%rd12, [_Z9kernel_mmPiS_S_i_param_1];
	ld.param.u64 	%rd10, [_Z9kernel_mmPiS_S_i_param_2];
	ld.param.u32 	%r27, [_Z9kernel_mmPiS_S_i_param_3];
	cvta.to.global.u64 	%rd1, %rd12;
	cvta.to.global.u64 	%rd2, %rd11;
	mov.u32 	%r28, %ctaid.x;
	mov.u32 	%r29, %ntid.x;
	mov.u32 	%r30, %tid.x;
	mad.lo.s32 	%r1, %r28, %r29, %r30;
	rem.s32 	%r2, %r1, %r27;
	setp.lt.s32 	%p1, %r27, 1;
	@%p1 bra 	$L__BB0_12;
	cvta.to.global.u64 	%rd13, %rd10;
	sub.s32 	%r3, %r1, %r2;
	mul.wide.s32 	%rd14, %r1, 4;
	add.s64 	%rd3, %rd13, %rd14;
	ld.global.u32 	%r87, [%rd3];
	and.b32  	%r5, %r27, 7;
	setp.lt.u32 	%p2, %r27, 8;
	mov.b32 	%r90, 0;
	@%p2 bra 	$L__BB0_4;
	and.b32  	%r32, %r27, 2147483640;
	neg.s32 	%r85, %r32;
	mul.wide.u32 	%rd15, %r27, 8;
	add.s64 	%rd4, %rd1, %rd15;
	mul.wide.u32 	%rd16, %r27, 12;
	add.s64 	%rd5, %rd1, %rd16;
	mul.wide.u32 	%rd17, %r27, 16;
	add.s64 	%rd6, %rd1, %rd17;
	mul.wide.u32 	%rd18, %r27, 20;
	add.s64 	%rd7, %rd1, %rd18;
	mul.wide.u32 	%rd19, %r27, 24;
	add.s64 	%rd8, %rd1, %rd19;
	mul.wide.u32 	%rd20, %r27, 28;
	add.s64 	%rd9, %rd1, %rd20;
	mov.u32 	%r83, %r3;
	mov.u32 	%r84, %r2;
$L__BB0_3:
	.pragma "nounroll";
	and.b32  	%r90, %r27, 2147483640;
	mul.wide.s32 	%rd21, %r84, 4;
	mul.wide.u32 	%rd22, %r27, 4;
	add.s64 	%rd23, %rd1, %rd21;
	add.s64 	%rd24, %rd23, %rd22;
	add.s64 	%rd25, %rd4, %rd21;
	add.s64 	%rd26, %rd5, %rd21;
	add.s64 	%rd27, %rd6, %rd21;
	add.s64 	%rd28, %rd7, %rd21;
	add.s64 	%rd29, %rd8, %rd21;
	add.s64 	%rd30, %rd9, %rd21;
	mul.wide.s32 	%rd31, %r83, 4;
	add.s64 	%rd32, %rd2, %rd31;
	ld.global.u32 	%r33, [%rd32];
	ld.global.u32 	%r34, [%rd23];
	mad.lo.s32 	%r35, %r34, %r33, %r87;
	st.global.u32 	[%rd3], %r35;
	ld.global.u32 	%r36, [%rd32+4];
	ld.global.u32 	%r37, [%rd24];
	mad.lo.s32 	%r38, %r37, %r36, %r35;
	st.global.u32 	[%rd3], %r38;
	ld.global.u32 	%r39, [%rd32+8];
	ld.global.u32 	%r40, [%rd25];
	mad.lo.s32 	%r41, %r40, %r39, %r38;
	st.global.u32 	[%rd3], %r41;
	ld.global.u32 	%r42, [%rd32+12];
	ld.global.u32 	%r43, [%rd26];
	mad.lo.s32 	%r44, %r43, %r42, %r41;
	st.global.u32 	[%rd3], %r44;
	ld.global.u32 	%r45, [%rd32+16];
	ld.global.u32 	%r46, [%rd27];
	mad.lo.s32 	%r47, %r46, %r45, %r44;
	st.global.u32 	[%rd3], %r47;
	ld.global.u32 	%r48, [%rd32+20];
	ld.global.u32 	%r49, [%rd28];
	mad.lo.s32 	%r50, %r49, %r48, %r47;
	st.global.u32 	[%rd3], %r50;
	ld.global.u32 	%r51, [%rd32+24];
	ld.global.u32 	%r52, [%rd29];
	mad.lo.s32 	%r53, %r52, %r51, %r50;
	st.global.u32 	[%rd3], %r53;
	ld.global.u32 	%r54, [%rd32+28];
	ld.global.u32 	%r55, [%rd30];
	mad.lo.s32 	%r87, %r55, %r54, %r53;
	st.global.u32 	[%rd3], %r87;
	add.s32 	%r85, %r85, 8;
	shl.b32 	%r56, %r27, 3;
	add.s32 	%r84, %r84, %r56;
	add.s32 	%r83, %r83, 8;
	setp.ne.s32 	%p3, %r85, 0;
	@%p3 bra 	$L__BB0_3;
$L__BB0_4:
	setp.eq.s32 	%p4, %r5, 0;
	@%p4 bra 	$L__BB0_12;
	and.b32  	%r18, %r27, 3;
	setp.lt.u32 	%p5, %r5, 4;
	@%p5 bra 	$L__BB0_7;
	add.s32 	%r57, %r3, %r90;
	mul.wide.s32 	%rd33, %r57, 4;
	add.s64 	%rd34, %rd2, %rd33;
	ld.global.u32 	%r58, [%rd34];
	mad.lo.s32 	%r59, %r90, %r27, %r2;
	mul.wide.s32 	%rd35, %r59, 4;
	add.s64 	%rd36, %rd1, %rd35;
	ld.global.u32 	%r60, [%rd36];
	mad.lo.s32 	%r61, %r60, %r58, %r87;
	st.global.u32 	[%rd3], %r61;
	ld.global.u32 	%r62, [%rd34+4];
	mul.wide.u32 	%rd37, %r27, 4;
	add.s64 	%rd38, %rd36, %rd37;
	ld.global.u32 	%r63, [%rd38];
	mad.lo.s32 	%r64, %r63, %r62, %r61;
	st.global.u32 	[%rd3], %r64;
	ld.global.u32 	%r65, [%rd34+8];
	add.s64 	%rd39, %rd38, %rd37;
	ld.global.u32 	%r66, [%rd39];
	mad.lo.s32 	%r67, %r66, %r65, %r64;
	st.global.u32 	[%rd3], %r67;
	ld.global.u32 	%r68, [%rd34+12];
	add.s64 	%rd40, %rd39, %rd37;
	ld.global.u32 	%r69, [%rd40];
	mad.lo.s32 	%r87, %r69, %r68, %r67;
	st.global.u32 	[%rd3], %r87;
	add.s32 	%r90, %r90, 4;
$L__BB0_7:
	setp.eq.s32 	%p6, %r18, 0;
	@%p6 bra 	$L__BB0_12;
	setp.eq.s32 	%p7, %r18, 1;
	@%p7 bra 	$L__BB0_10;
	add.s32 	%r70, %r3, %r90;
	mul.wide.s32 	%rd41, %r70, 4;
	add.s64 	%rd42, %rd2, %rd41;
	ld.global.u32 	%r71, [%rd42];
	mad.lo.s32 	%r72, %r90, %r27, %r2;
	mul.wide.s32 	%rd43, %r72, 4;
	add.s64 	%rd44, %rd1, %rd43;
	ld.global.u32 	%r73, [%rd44];
	mad.lo.s32 	%r74, %r73, %r71, %r87;
	st.global.u32 	[%rd3], %r74;
	ld.global.u32 	%r75, [%rd42+4];
	mul.wide.u32 	%rd45, %r27, 4;
	add.s64 	%rd46, %rd44, %rd45;
	ld.global.u32 	%r76, [%rd46];
	mad.lo.s32 	%r87, %r76, %r75, %r74;
	st.global.u32 	[%rd3], %r87;
	add.s32 	%r90, %r90, 2;
$L__BB0_10:
	and.b32  	%r77, %r27, 1;
	setp.eq.b32 	%p8, %r77, 1;
	not.pred 	%p9, %p8;
	@%p9 bra 	$L__BB0_12;
	add.s32 	%r78, %r3, %r90;
	mul.wide.s32 	%rd47, %r78, 4;
	add.s64 	%rd48, %rd2, %rd47;
	ld.global.u32 	%r79, [%rd48];
	mad.lo.s32 	%r80, %r90, %r27, %r2;
	mul.wide.s32 	%rd49, %r80, 4;
	add.s64 	%rd50, %rd1, %rd49;
	ld.global.u32 	%r81, [%rd50];
	mad.lo.s32 	%r82, %r81, %r79, %r87;
	st.global.u32 	[%rd3], %r82;
$L__BB0_12:
	ret;

}


// ===== COMPILED SASS (sm_100) =====

	.target	sm_100

	.elftype	@"ET_EXEC"


//--------------------- .note.nv.tkinfo           --------------------------
	.section	.note.nv.tkinfo,"",@"SHT_NOTE"
	.sectionflags	@"SHF_NOTE_NV_TKINFO"
	.tkinfo
        /*0018*/ 	.word	0x00000002
        /*0030*/ 	.string	""
        /*0030*/ 	.string	"ptxas"
        /*0030*/ 	.string	"Cuda compilation tools, release 13.0, V13.0.88"
        /*0030*/ 	.string	"Build cuda_13.0.r13.0/compiler.36424714_0"
        /*0030*/ 	.string	"-arch sm_100 -m 64 "



//--------------------- .note.nv.cuinfo           --------------------------
	.section	.note.nv.cuinfo,"",@"SHT_NOTE"
	.sectionflags	@"SHF_NOTE_NV_CUINFO"
        /*0018*/ 	.short	0x0002
        /*001a*/ 	.short	0x0064
        /*001c*/ 	.short	0x0082
	.zero		2


//--------------------- .nv.info                  --------------------------
	.section	.nv.info,"",@"SHT_CUDA_INFO"
	.align	4


	//----- nvinfo : EIATTR_REGCOUNT
	.align		4
        /*0000*/ 	.byte	0x04, 0x2f
        /*0002*/ 	.short	(.L_1 - .L_0)
	.align		4
.L_0:
        /*0004*/ 	.word	index@(_Z9kernel_mmPiS_S_i)
        /*0008*/ 	.word	0x00000018


	//----- nvinfo : EIATTR_FRAME_SIZE
	.align		4
.L_1:
        /*000c*/ 	.byte	0x04, 0x11
        /*000e*/ 	.short	(.L_3 - .L_2)
	.align		4
.L_2:
        /*0010*/ 	.word	index@(_Z9kernel_mmPiS_S_i)
        /*0014*/ 	.word	0x00000000


	//----- nvinfo : EIATTR_MIN_STACK_SIZE
	.align		4
.L_3:
        /*0018*/ 	.byte	0x04, 0x12
        /*001a*/ 	.short	(.L_5 - .L_4)
	.align		4
.L_4:
        /*001c*/ 	.word	index@(_Z9kernel_mmPiS_S_i)
        /*0020*/ 	.word	0x00000000
.L_5:


//--------------------- .nv.compat                --------------------------
	.section	.nv.compat,"",@"SHT_CUDA_COMPAT_INFO"
	.align	4
        /*0000*/ 	.byte	0x02, 0x09, 0x00, 0x00, 0x02, 0x02, 0x01, 0x00, 0x02, 0x05, 0x05, 0x00, 0x03, 0x07, 0x01, 0x01
        /*0010*/ 	.byte	0x02, 0x03, 0x00, 0x00, 0x02, 0x06, 0x01, 0x00, 0x04, 0x0b, 0x08, 0x00, 0x09, 0x00, 0x00, 0x00
        /*0020*/ 	.byte	0x00, 0x00, 0x00, 0x00


//--------------------- .nv.info._Z9kernel_mmPiS_S_i --------------------------
	.section	.nv.info._Z9kernel_mmPiS_S_i,"",@"SHT_CUDA_INFO"
	.sectionflags	@""
	.align	4


	//----- nvinfo : EIATTR_CUDA_API_VERSION
	.align		4
        /*0000*/ 	.byte	0x04, 0x37
        /*0002*/ 	.short	(.L_7 - .L_6)
.L_6:
        /*0004*/ 	.word	0x00000082


	//----- nvinfo : EIATTR_KPARAM_INFO
	.align		4
.L_7:
        /*0008*/ 	.byte	0x04, 0x17
        /*000a*/ 	.short	(.L_9 - .L_8)
.L_8:
        /*000c*/ 	.word	0x00000000
        /*0010*/ 	.short	0x0003
        /*0012*/ 	.short	0x0018
        /*0014*/ 	.byte	0x00, 0xf0, 0x11, 0x00


	//----- nvinfo : EIATTR_KPARAM_INFO
	.align		4
.L_9:
        /*0018*/ 	.byte	0x04, 0x17
        /*001a*/ 	.short	(.L_11 - .L_10)
.L_10:
        /*001c*/ 	.word	0x00000000
        /*0020*/ 	.short	0x0002
        /*0022*/ 	.short	0x0010
        /*0024*/ 	.byte	0x00, 0xf5, 0x21, 0x00


	//----- nvinfo : EIATTR_KPARAM_INFO
	.align		4
.L_11:
        /*0028*/ 	.byte	0x04, 0x17
        /*002a*/ 	.short	(.L_13 - .L_12)
.L_12:
        /*002c*/ 	.word	0x00000000
        /*0030*/ 	.short	0x0001
        /*0032*/ 	.short	0x0008
        /*0034*/ 	.byte	0x00, 0xf5, 0x21, 0x00


	//----- nvinfo : EIATTR_KPARAM_INFO
	.align		4
.L_13:
        /*0038*/ 	.byte	0x04, 0x17
        /*003a*/ 	.short	(.L_15 - .L_14)
.L_14:
        /*003c*/ 	.word	0x00000000
        /*0040*/ 	.short	0x0000
        /*0042*/ 	.short	0x0000
        /*0044*/ 	.byte	0x00, 0xf5, 0x21, 0x00


	//----- nvinfo : EIATTR_SPARSE_MMA_MASK
	.align		4
.L_15:
        /*0048*/ 	.byte	0x03, 0x50
        /*004a*/ 	.short	0x0000


	//----- nvinfo : EIATTR_MAXREG_COUNT
	.align		4
        /*004c*/ 	.byte	0x03, 0x1b
        /*004e*/ 	.short	0x00ff


	//----- nvinfo : EIATTR_MERCURY_ISA_VERSION
	.align		4
        /*0050*/ 	.byte	0x03, 0x5f
        /*0052*/ 	.short	0x0101


	//----- nvinfo : EIATTR_VRC_CTA_INIT_COUNT
	.align		4
        /*0054*/ 	.byte	0x02, 0x4a
	.zero		1
	.zero		1


	//----- nvinfo : EIATTR_EXIT_INSTR_OFFSETS
	.align		4
        /*0058*/ 	.byte	0x04, 0x1c
        /*005a*/ 	.short	(.L_17 - .L_16)


	//   ....[0]....
.L_16:
        /*005c*/ 	.word	0x00000070


	//   ....[1]....
        /*0060*/ 	.word	0x000006e0


	//   ....[2]....
        /*0064*/ 	.word	0x00000900


	//   ....[3]....
        /*0068*/ 	.word	0x00000a70


	//   ....[4]....
        /*006c*/ 	.word	0x00000b20


	//----- nvinfo : EIATTR_CBANK_PARAM_SIZE
	.align		4
.L_17:
        /*0070*/ 	.byte	0x03, 0x19
        /*0072*/ 	.short	0x001c


	//----- nvinfo : EIATTR_PARAM_CBANK
	.align		4
        /*0074*/ 	.byte	0x04, 0x0a
        /*0076*/ 	.short	(.L_19 - .L_18)
	.align		4
.L_18:
        /*0078*/ 	.word	index@(.nv.constant0._Z9kernel_mmPiS_S_i)
        /*007c*/ 	.short	0x0380
        /*007e*/ 	.short	0x001c


	//----- nvinfo : EIATTR_SW_WAR
	.align		4
.L_19:
        /*0080*/ 	.byte	0x04, 0x36
        /*0082*/ 	.short	(.L_21 - .L_20)
.L_20:
        /*0084*/ 	.word	0x00000008
.L_21:


//--------------------- .nv.callgraph             --------------------------
	.section	.nv.callgraph,"",@"SHT_CUDA_CALLGRAPH"
	.align	4
	.sectionentsize	8
	.align		4
        /*0000*/ 	.word	0x00000000
	.align		4
        /*0004*/ 	.word	0xffffffff
	.align		4
        /*0008*/ 	.word	0x00000000
	.align		4
        /*000c*/ 	.word	0xfffffffe
	.align		4
        /*0010*/ 	.word	0x00000000
	.align		4
        /*0014*/ 	.word	0xfffffffd
	.align		4
        /*0018*/ 	.word	0x00000000
	.align		4
        /*001c*/ 	.word	0xfffffffc


//--------------------- .text._Z9kernel_mmPiS_S_i --------------------------
	.section	.text._Z9kernel_mmPiS_S_i,"ax",@progbits
	.align	128
        .global         _Z9kernel_mmPiS_S_i
        .type           _Z9kernel_mmPiS_S_i,@function
        .size           _Z9kernel_mmPiS_S_i,(.L_x_5 - _Z9kernel_mmPiS_S_i)
        .other          _Z9kernel_mmPiS_S_i,@"STO_CUDA_ENTRY STV_DEFAULT"
_Z9kernel_mmPiS_S_i:
.text._Z9kernel_mmPiS_S_i:
[----:B------:R-:W-:Y:S01]  /*0000*/  LDC R1, c[0x0][0x37c] ;  /* 0x0000df00ff017b82 */ /* 0x000fe20000000800 */
[----:B------:R-:W0:Y:S01]  /*0010*/  LDCU UR5, c[0x0][0x398] ;  /* 0x00007300ff0577ac */ /* 0x000e220008000800 */
[----:B------:R-:W1:Y:S06]  /*0020*/  S2R R0, SR_TID.X ;  /* 0x0000000000007919 */ /* 0x000e6c0000002100 */
[----:B------:R-:W2:Y:S08]  /*0030*/  LDC R9, c[0x0][0x360] ;  /* 0x0000d800ff097b82 */ /* 0x000eb00000000800 */
[----:B------:R-:W3:Y:S01]  /*0040*/  S2UR UR4, SR_CTAID.X ;  /* 0x00000000000479c3 */ /* 0x000ee20000002500 */
[----:B0-----:R-:W-:-:S06]  /*0050*/  UISETP.GE.AND UP0, UPT, UR5, 0x1, UPT ;  /* 0x000000010500788c */ /* 0x001fcc000bf06270 */
[----:B------:R-:W-:-:S13]  /*0060*/  PLOP3.LUT P0, PT, PT, PT, UP0, 0x80, 0x8 ;  /* 0x000000000008781c */ /* 0x000fda0003f0f008 */
[----:B-1-3--:R-:W-:Y:S05]  /*0070*/  @!P0 EXIT ;  /* 0x000000000000894d */ /* 0x00afea0003800000 */
[----:B------:R-:W0:Y:S01]  /*0080*/  LDC.64 R2, c[0x0][0x390] ;  /* 0x0000e400ff027b82 */ /* 0x000e220000000a00 */
[----:B------:R-:W1:Y:S01]  /*0090*/  LDCU.64 UR16, c[0x0][0x358] ;  /* 0x00006b00ff1077ac */ /* 0x000e620008000a00 */
[----:B--2---:R-:W-:-:S04]  /*00a0*/  IMAD R9, R9, UR4, R0 ;  /* 0x0000000409097c24 */ /* 0x004fc8000f8e0200 */
[----:B0-----:R-:W-:-:S05]  /*00b0*/  IMAD.WIDE R2, R9, 0x4, R2 ;  /* 0x0000000409027825 */ /* 0x001fca00078e0202 */
[----:B-1----:R0:W5:Y:S01]  /*00c0*/  LDG.E R5, desc[UR16][R2.64] ;  /* 0x0000001002057981 */ /* 0x002162000c1e1900 */
[----:B------:R-:W-:Y:S01]  /*00d0*/  IABS R11, UR5 ;  /* 0x00000005000b7c13 */ /* 0x000fe20008000000 */
[----:B------:R-:W-:Y:S01]  /*00e0*/  UISETP.GE.U32.AND UP0, UPT, UR5, 0x8, UPT ;  /* 0x000000080500788c */ /* 0x000fe2000bf06070 */
[----:B------:R-:W-:Y:S02]  /*00f0*/  ISETP.GE.AND P2, PT, R9, RZ, PT ;  /* 0x000000ff0900720c */ /* 0x000fe40003f46270 */
[----:B------:R-:W1:Y:S08]  /*0100*/  I2F.RP R0, R11 ;  /* 0x0000000b00007306 */ /* 0x000e700000209400 */
[----:B-1----:R-:W1:Y:S02]  /*0110*/  MUFU.RCP R0, R0 ;  /* 0x0000000000007308 */ /* 0x002e640000001000 */
[----:B-1----:R-:W-:-:S06]  /*0120*/  IADD3 R6, PT, PT, R0, 0xffffffe, RZ ;  /* 0x0ffffffe00067810 */ /* 0x002fcc0007ffe0ff */
[----:B------:R1:W2:Y:S02]  /*0130*/  F2I.FTZ.U32.TRUNC.NTZ R7, R6 ;  /* 0x0000000600077305 */ /* 0x0002a4000021f000 */
[----:B-1----:R-:W-:Y:S01]  /*0140*/  HFMA2 R6, -RZ, RZ, 0, 0 ;  /* 0x00000000ff067431 */ /* 0x002fe200000001ff */
[----:B--2---:R-:W-:-:S05]  /*0150*/  IADD3 R4, PT, PT, RZ, -R7, RZ ;  /* 0x80000007ff047210 */ /* 0x004fca0007ffe0ff */
[----:B------:R-:W-:Y:S01]  /*0160*/  IMAD R13, R4, R11, RZ ;  /* 0x0000000b040d7224 */ /* 0x000fe200078e02ff */
[----:B------:R-:W-:-:S03]  /*0170*/  IABS R4, R9 ;  /* 0x0000000900047213 */ /* 0x000fc60000000000 */
[----:B------:R-:W-:-:S06]  /*0180*/  IMAD.HI.U32 R7, R7, R13, R6 ;  /* 0x0000000d07077227 */ /* 0x000fcc00078e0006 */
[----:B------:R-:W-:-:S05]  /*0190*/  IMAD.HI.U32 R7, R7, R4, RZ ;  /* 0x0000000407077227 */ /* 0x000fca00078e00ff */
[----:B------:R-:W-:-:S05]  /*01a0*/  IADD3 R7, PT, PT, -R7, RZ, RZ ;  /* 0x000000ff07077210 */ /* 0x000fca0007ffe1ff */
[----:B------:R-:W-:Y:S01]  /*01b0*/  IMAD R0, R11, R7, R4 ;  /* 0x000000070b007224 */ /* 0x000fe200078e0204 */
[----:B------:R-:W-:-:S04]  /*01c0*/  MOV R7, RZ ;  /* 0x000000ff00077202 */ /* 0x000fc80000000f00 */
[----:B------:R-:W-:-:S13]  /*01d0*/  ISETP.GT.U32.AND P0, PT, R11, R0, PT ;  /* 0x000000000b00720c */ /* 0x000fda0003f04070 */
[----:B------:R-:W-:Y:S02]  /*01e0*/  @!P0 IADD3 R0, PT, PT, R0, -R11, RZ ;  /* 0x8000000b00008210 */ /* 0x000fe40007ffe0ff */
[----:B------:R-:W-:Y:S02]  /*01f0*/  ISETP.NE.AND P0, PT, RZ, UR5, PT ;  /* 0x00000005ff007c0c */ /* 0x000fe4000bf05270 */
[----:B------:R-:W-:-:S13]  /*0200*/  ISETP.GT.U32.AND P1, PT, R11, R0, PT ;  /* 0x000000000b00720c */ /* 0x000fda0003f24070 */
[----:B------:R-:W-:-:S04]  /*0210*/  @!P1 IADD3 R0, PT, PT, R0, -R11, RZ ;  /* 0x8000000b00009210 */ /* 0x000fc80007ffe0ff */
[----:B------:R-:W-:Y:S02]  /*0220*/  @!P2 IADD3 R0, PT, PT, -R0, RZ, RZ ;  /* 0x000000ff0000a210 */ /* 0x000fe40007ffe1ff */
[----:B------:R-:W-:-:S04]  /*0230*/  @!P0 LOP3.LUT R0, RZ, UR5, RZ, 0x33, !PT ;  /* 0x00000005ff008c12 */ /* 0x000fc8000f8e33ff */
[----:B------:R-:W-:Y:S01]  /*0240*/  IADD3 R4, PT, PT, R9, -R0, RZ ;  /* 0x8000000009047210 */ /* 0x000fe20007ffe0ff */
[----:B0-----:R-:W-:Y:S06]  /*0250*/  BRA.U !UP0, `(.L_x_0) ;  /* 0x0000000508187547 */ /* 0x001fec000b800000 */
[----:B------:R-:W0:Y:S01]  /*0260*/  LDCU.64 UR18, c[0x0][0x388] ;  /* 0x00007100ff1277ac */ /* 0x000e220008000a00 */
[----:B------:R-:W-:Y:S02]  /*0270*/  MOV R9, R4 ;  /* 0x0000000400097202 */ /* 0x000fe40000000f00 */
[----:B------:R-:W-:Y:S01]  /*0280*/  MOV R8, R0 ;  /* 0x0000000000087202 */ /* 0x000fe20000000f00 */
[----:B------:R-:W-:-:S04]  /*0290*/  ULOP3.LUT UR4, UR5, 0x7ffffff8, URZ, 0xc0, !UPT ;  /* 0x7ffffff805047892 */ /* 0x000fc8000f8ec0ff */
[----:B------:R-:W-:Y:S02]  /*02a0*/  UIADD3 UR4, UPT, UPT, -UR4, URZ, URZ ;  /* 0x000000ff04047290 */ /* 0x000fe4000fffe1ff */
[----:B0-----:R-:W-:Y:S02]  /*02b0*/  UIMAD.WIDE.U32 UR6, UR5, 0xc, UR18 ;  /* 0x0000000c050678a5 */ /* 0x001fe4000f8e0012 */
[----:B------:R-:W-:Y:S02]  /*02c0*/  UIMAD.WIDE.U32 UR8, UR5, 0x10, UR18 ;  /* 0x00000010050878a5 */ /* 0x000fe4000f8e0012 */
[----:B------:R-:W-:Y:S02]  /*02d0*/  UIMAD.WIDE.U32 UR10, UR5, 0x14, UR18 ;  /* 0x00000014050a78a5 */ /* 0x000fe4000f8e0012 */
[----:B------:R-:W-:Y:S02]  /*02e0*/  UIMAD.WIDE.U32 UR12, UR5, 0x18, UR18 ;  /* 0x00000018050c78a5 */ /* 0x000fe4000f8e0012 */
[----:B------:R-:W-:-:S12]  /*02f0*/  UIMAD.WIDE.U32 UR14, UR5, 0x1c, UR18 ;  /* 0x0000001c050e78a5 */ /* 0x000fd8000f8e0012 */
.L_x_1:
[----:B------:R-:W0:Y:S01]  /*0300*/  LDC.64 R6, c[0x0][0x380] ;  /* 0x0000e000ff067b82 */ /* 0x000e220000000a00 */
[----:B------:R-:W-:-:S05]  /*0310*/  HFMA2 R11, -RZ, RZ, 0, 2.384185791015625e-07 ;  /* 0x00000004ff0b7431 */ /* 0x000fca00000001ff */
[----:B------:R-:W-:-:S05]  /*0320*/  IMAD.WIDE R10, R8, R11, UR18 ;  /* 0x00000012080a7e25 */ /* 0x000fca000f8e020b */
[----:B------:R-:W2:Y:S01]  /*0330*/  LDG.E R13, desc[UR16][R10.64] ;  /* 0x000000100a0d7981 */ /* 0x000ea2000c1e1900 */
[----:B0-----:R-:W-:-:S05]  /*0340*/  IMAD.WIDE R6, R9, 0x4, R6 ;  /* 0x0000000409067825 */ /* 0x001fca00078e0206 */
[----:B------:R-:W2:Y:S01]  /*0350*/  LDG.E R12, desc[UR16][R6.64] ;  /* 0x00000010060c7981 */ /* 0x000ea2000c1e1900 */
[----:B------:R-:W-:Y:S01]  /*0360*/  MOV R15, UR5 ;  /* 0x00000005000f7c02 */ /* 0x000fe20008000f00 */
[----:B------:R-:W-:Y:S01]  /*0370*/  UIMAD.WIDE.U32 UR20, UR5, 0x8, UR18 ;  /* 0x00000008051478a5 */ /* 0x000fe2000f8e0012 */
[----:B-12--5:R-:W-:-:S03]  /*0380*/  IMAD R5, R12, R13, R5 ;  /* 0x0000000d0c057224 */ /* 0x026fc600078e0205 */
[----:B------:R-:W-:Y:S02]  /*0390*/  IMAD.WIDE.U32 R12, R15, 0x4, R10 ;  /* 0x000000040f0c7825 */ /* 0x000fe400078e000a */
[----:B------:R0:W-:Y:S04]  /*03a0*/  STG.E desc[UR16][R2.64], R5 ;  /* 0x0000000502007986 */ /* 0x0001e8000c101910 */
[----:B------:R-:W2:Y:S04]  /*03b0*/  LDG.E R12, desc[UR16][R12.64] ;  /* 0x000000100c0c7981 */ /* 0x000ea8000c1e1900 */
[----:B------:R-:W2:Y:S01]  /*03c0*/  LDG.E R16, desc[UR16][R6.64+0x4] ;  /* 0x0000041006107981 */ /* 0x000ea2000c1e1900 */
[----:B------:R-:W-:-:S02]  /*03d0*/  MOV R14, UR20 ;  /* 0x00000014000e7c02 */ /* 0x000fc40008000f00 */
[----:B------:R-:W-:-:S03]  /*03e0*/  MOV R15, UR21 ;  /* 0x00000015000f7c02 */ /* 0x000fc60008000f00 */
[----:B------:R-:W-:-:S04]  /*03f0*/  IMAD.WIDE R10, R8, 0x4, R14 ;  /* 0x00000004080a7825 */ /* 0x000fc800078e020e */
[----:B--2---:R-:W-:-:S05]  /*0400*/  IMAD R17, R16, R12, R5 ;  /* 0x0000000c10117224 */ /* 0x004fca00078e0205 */
[----:B------:R1:W-:Y:S04]  /*0410*/  STG.E desc[UR16][R2.64], R17 ;  /* 0x0000001102007986 */ /* 0x0003e8000c101910 */
[----:B------:R-:W0:Y:S04]  /*0420*/  LDG.E R10, desc[UR16][R10.64] ;  /* 0x000000100a0a7981 */ /* 0x000e28000c1e1900 */
[----:B------:R-:W0:Y:S01]  /*0430*/  LDG.E R14, desc[UR16][R6.64+0x8] ;  /* 0x00000810060e7981 */ /* 0x000e22000c1e1900 */
[----:B------:R-:W-:Y:S01]  /*0440*/  MOV R15, 0x4 ;  /* 0x00000004000f7802 */ /* 0x000fe20000000f00 */
[----:B------:R-:W-:-:S02]  /*0450*/  HFMA2 R13, -RZ, RZ, 0, 2.384185791015625e-07 ;  /* 0x00000004ff0d7431 */ /* 0x000fc400000001ff */
[----:B0-----:R-:W-:Y:S02]  /*0460*/  IMAD R5, R14, R10, R17 ;  /* 0x0000000a0e057224 */ /* 0x001fe400078e0211 */
[----:B------:R-:W-:-:S03]  /*0470*/  IMAD.WIDE R14, R8, R15, UR6 ;  /* 0x00000006080e7e25 */ /* 0x000fc6000f8e020f */
[----:B------:R-:W-:Y:S04]  /*0480*/  STG.E desc[UR16][R2.64], R5 ;  /* 0x0000000502007986 */ /* 0x000fe8000c101910 */
[----:B------:R-:W2:Y:S04]  /*0490*/  LDG.E R14, desc[UR16][R14.64] ;  /* 0x000000100e0e7981 */ /* 0x000ea8000c1e1900 */
[----:B------:R-:W2:Y:S02]  /*04a0*/  LDG.E R12, desc[UR16][R6.64+0xc] ;  /* 0x00000c10060c7981 */ /* 0x000ea4000c1e1900 */
[----:B--2---:R-:W-:-:S02]  /*04b0*/  IMAD R19, R12, R14, R5 ;  /* 0x0000000e0c137224 */ /* 0x004fc400078e0205 */
[----:B------:R-:W-:-:S03]  /*04c0*/  IMAD.WIDE R12, R8, R13, UR8 ;  /* 0x00000008080c7e25 */ /* 0x000fc6000f8e020d */
[----:B------:R0:W-:Y:S04]  /*04d0*/  STG.E desc[UR16][R2.64], R19 ;  /* 0x0000001302007986 */ /* 0x0001e8000c101910 */
[----:B------:R-:W1:Y:S04]  /*04e0*/  LDG.E R12, desc[UR16][R12.64] ;  /* 0x000000100c0c7981 */ /* 0x000e68000c1e1900 */
[----:B------:R-:W1:Y:S01]  /*04f0*/  LDG.E R10, desc[UR16][R6.64+0x10] ;  /* 0x00001010060a7981 */ /* 0x000e62000c1e1900 */
[----:B------:R-:W-:Y:S01]  /*0500*/  MOV R11, 0x4 ;  /* 0x00000004000b7802 */ /* 0x000fe20000000f00 */
[----:B------:R-:W-:-:S02]  /*0510*/  HFMA2 R15, -RZ, RZ, 0, 2.384185791015625e-07 ;  /* 0x00000004ff0f7431 */ /* 0x000fc400000001ff */
[----:B-1----:R-:W-:Y:S02]  /*0520*/  IMAD R17, R10, R12, R19 ;  /* 0x0000000c0a117224 */ /* 0x002fe400078e0213 */
[----:B------:R-:W-:-:S03]  /*0530*/  IMAD.WIDE R10, R8, R11, UR10 ;  /* 0x0000000a080a7e25 */ /* 0x000fc6000f8e020b */
[----:B------:R1:W-:Y:S04]  /*0540*/  STG.E desc[UR16][R2.64], R17 ;  /* 0x0000001102007986 */ /* 0x0003e8000c101910 */
[----:B------:R-:W2:Y:S04]  /*0550*/  LDG.E R10, desc[UR16][R10.64] ;  /* 0x000000100a0a7981 */ /* 0x000ea8000c1e1900 */
[----:B------:R-:W2:Y:S02]  /*0560*/  LDG.E R14, desc[UR16][R6.64+0x14] ;  /* 0x00001410060e7981 */ /* 0x000ea4000c1e1900 */
[----:B--2---:R-:W-:-:S02]  /*0570*/  IMAD R21, R14, R10, R17 ;  /* 0x0000000a0e157224 */ /* 0x004fc400078e0211 */
[----:B------:R-:W-:-:S03]  /*0580*/  IMAD.WIDE R14, R8, R15, UR12 ;  /* 0x0000000c080e7e25 */ /* 0x000fc6000f8e020f */
[----:B------:R1:W-:Y:S04]  /*0590*/  STG.E desc[UR16][R2.64], R21 ;  /* 0x0000001502007986 */ /* 0x0003e8000c101910 */
[----:B------:R-:W0:Y:S04]  /*05a0*/  LDG.E R14, desc[UR16][R14.64] ;  /* 0x000000100e0e7981 */ /* 0x000e28000c1e1900 */
[----:B------:R-:W0:Y:S01]  /*05b0*/  LDG.E R12, desc[UR16][R6.64+0x18] ;  /* 0x00001810060c7981 */ /* 0x000e22000c1e1900 */
[----:B------:R-:W-:Y:S01]  /*05c0*/  MOV R13, 0x4 ;  /* 0x00000004000d7802 */ /* 0x000fe20000000f00 */
[----:B0-----:R-:W-:-:S04]  /*05d0*/  IMAD R19, R12, R14, R21 ;  /* 0x0000000e0c137224 */ /* 0x001fc800078e0215 */
[----:B------:R-:W-:Y:S01]  /*05e0*/  IMAD.WIDE R12, R8, R13, UR14 ;  /* 0x0000000e080c7e25 */ /* 0x000fe2000f8e020d */
[----:B------:R1:W-:Y:S04]  /*05f0*/  STG.E desc[UR16][R2.64], R19 ;  /* 0x0000001302007986 */ /* 0x0003e8000c101910 */
[----:B------:R-:W2:Y:S04]  /*0600*/  LDG.E R10, desc[UR16][R6.64+0x1c] ;  /* 0x00001c10060a7981 */ /* 0x000ea8000c1e1900 */
[----:B------:R-:W2:Y:S01]  /*0610*/  LDG.E R12, desc[UR16][R12.64] ;  /* 0x000000100c0c7981 */ /* 0x000ea2000c1e1900 */
[----:B------:R-:W-:-:S04]  /*0620*/  UIADD3 UR4, UPT, UPT, UR4, 0x8, URZ ;  /* 0x0000000804047890 */ /* 0x000fc8000fffe0ff */
[----:B------:R-:W-:Y:S01]  /*0630*/  UISETP.NE.AND UP0, UPT, UR4, URZ, UPT ;  /* 0x000000ff0400728c */ /* 0x000fe2000bf05270 */
[----:B------:R-:W-:Y:S02]  /*0640*/  MOV R11, UR5 ;  /* 0x00000005000b7c02 */ /* 0x000fe40008000f00 */
[----:B------:R-:W-:Y:S02]  /*0650*/  IADD3 R9, PT, PT, R9, 0x8, RZ ;  /* 0x0000000809097810 */ /* 0x000fe40007ffe0ff */
[----:B------:R-:W-:Y:S01]  /*0660*/  LEA R8, R11, R8, 0x3 ;  /* 0x000000080b087211 */ /* 0x000fe200078e18ff */
[----:B--2---:R-:W-:-:S05]  /*0670*/  IMAD R5, R10, R12, R19 ;  /* 0x0000000c0a057224 */ /* 0x004fca00078e0213 */
[----:B------:R1:W-:Y:S01]  /*0680*/  STG.E desc[UR16][R2.64], R5 ;  /* 0x0000000502007986 */ /* 0x0003e2000c101910 */
[----:B------:R-:W-:Y:S05]  /*0690*/  BRA.U UP0, `(.L_x_1) ;  /* 0xfffffffd00187547 */ /* 0x000fea000b83ffff */
[----:B------:R-:W-:-:S06]  /*06a0*/  ULOP3.LUT UR4, UR5, 0x7ffffff8, URZ, 0xc0, !UPT ;  /* 0x7ffffff805047892 */ /* 0x000fcc000f8ec0ff */
[----:B------:R-:W-:-:S07]  /*06b0*/  MOV R7, UR4 ;  /* 0x0000000400077c02 */ /* 0x000fce0008000f00 */
.L_x_0:
[----:B------:R-:W-:-:S06]  /*06c0*/  ULOP3.LUT UR4, UR5, 0x7, URZ, 0xc0, !UPT ;  /* 0x0000000705047892 */ /* 0x000fcc000f8ec0ff */
[----:B------:R-:W-:-:S13]  /*06d0*/  ISETP.NE.AND P0, PT, RZ, UR4, PT ;  /* 0x00000004ff007c0c */ /* 0x000fda000bf05270 */
[----:B------:R-:W-:Y:S05]  /*06e0*/  @!P0 EXIT ;  /* 0x000000000000894d */ /* 0x000fea0003800000 */
[----:B------:R-:W-:Y:S02]  /*06f0*/  UISETP.GE.U32.AND UP0, UPT, UR4, 0x4, UPT ;  /* 0x000000040400788c */ /* 0x000fe4000bf06070 */
[----:B------:R-:W-:-:S07]  /*0700*/  ULOP3.LUT UR4, UR5, 0x3, URZ, 0xc0, !UPT ;  /* 0x0000000305047892 */ /* 0x000fce000f8ec0ff */
[----:B------:R-:W-:Y:S05]  /*0710*/  BRA.U !UP0, `(.L_x_2) ;  /* 0x0000000108747547 */ /* 0x000fea000b800000 */
[----:B------:R-:W0:Y:S01]  /*0720*/  LDC.64 R8, c[0x0][0x380] ;  /* 0x0000e000ff087b82 */ /* 0x000e220000000a00 */
[----:B------:R-:W-:Y:S01]  /*0730*/  IADD3 R13, PT, PT, R4, R7, RZ ;  /* 0x00000007040d7210 */ /* 0x000fe20007ffe0ff */
[----:B------:R-:W-:-:S06]  /*0740*/  IMAD R15, R7, UR5, R0 ;  /* 0x00000005070f7c24 */ /* 0x000fcc000f8e0200 */
[----:B------:R-:W2:Y:S01]  /*0750*/  LDC.64 R10, c[0x0][0x388] ;  /* 0x0000e200ff0a7b82 */ /* 0x000ea20000000a00 */
[----:B0-----:R-:W-:-:S05]  /*0760*/  IMAD.WIDE R8, R13, 0x4, R8 ;  /* 0x000000040d087825 */ /* 0x001fca00078e0208 */
[----:B------:R-:W1:Y:S01]  /*0770*/  LDG.E R6, desc[UR16][R8.64] ;  /* 0x0000001008067981 */ /* 0x000e62000c1e1900 */
[----:B--2---:R-:W-:-:S05]  /*0780*/  IMAD.WIDE R10, R15, 0x4, R10 ;  /* 0x000000040f0a7825 */ /* 0x004fca00078e020a */
[----:B------:R-:W1:Y:S01]  /*0790*/  LDG.E R12, desc[UR16][R10.64] ;  /* 0x000000100a0c7981 */ /* 0x000e62000c1e1900 */
[----:B------:R-:W-:Y:S01]  /*07a0*/  MOV R13, UR5 ;  /* 0x00000005000d7c02 */ /* 0x000fe20008000f00 */
[----:B-1---5:R-:W-:-:S04]  /*07b0*/  IMAD R5, R6, R12, R5 ;  /* 0x0000000c06057224 */ /* 0x022fc800078e0205 */
[----:B------:R-:W-:Y:S01]  /*07c0*/  IMAD.WIDE.U32 R12, R13, 0x4, R10 ;  /* 0x000000040d0c7825 */ /* 0x000fe200078e000a */
[----:B------:R0:W-:Y:S04]  /*07d0*/  STG.E desc[UR16][R2.64], R5 ;  /* 0x0000000502007986 */ /* 0x0001e8000c101910 */
[----:B------:R-:W2:Y:S04]  /*07e0*/  LDG.E R6, desc[UR16][R8.64+0x4] ;  /* 0x0000041008067981 */ /* 0x000ea8000c1e1900 */
[----:B------:R-:W2:Y:S01]  /*07f0*/  LDG.E R14, desc[UR16][R12.64] ;  /* 0x000000100c0e7981 */ /* 0x000ea2000c1e1900 */
[----:B------:R-:W-:Y:S01]  /*0800*/  MOV R15, UR5 ;  /* 0x00000005000f7c02 */ /* 0x000fe20008000f00 */
[----:B--2---:R-:W-:-:S04]  /*0810*/  IMAD R17, R6, R14, R5 ;  /* 0x0000000e06117224 */ /* 0x004fc800078e0205 */
[----:B------:R-:W-:Y:S01]  /*0820*/  IMAD.WIDE.U32 R14, R15, 0x4, R12 ;  /* 0x000000040f0e7825 */ /* 0x000fe200078e000c */
[----:B------:R2:W-:Y:S04]  /*0830*/  STG.E desc[UR16][R2.64], R17 ;  /* 0x0000001102007986 */ /* 0x0005e8000c101910 */
[----:B------:R-:W3:Y:S04]  /*0840*/  LDG.E R10, desc[UR16][R14.64] ;  /* 0x000000100e0a7981 */ /* 0x000ee8000c1e1900 */
[----:B------:R-:W3:Y:S01]  /*0850*/  LDG.E R6, desc[UR16][R8.64+0x8] ;  /* 0x0000081008067981 */ /* 0x000ee2000c1e1900 */
[----:B------:R-:W-:Y:S01]  /*0860*/  MOV R11, UR5 ;  /* 0x00000005000b7c02 */ /* 0x000fe20008000f00 */
[----:B---3--:R-:W-:-:S04]  /*0870*/  IMAD R19, R6, R10, R17 ;  /* 0x0000000a06137224 */ /* 0x008fc800078e0211 */
[----:B------:R-:W-:Y:S01]  /*0880*/  IMAD.WIDE.U32 R10, R11, 0x4, R14 ;  /* 0x000000040b0a7825 */ /* 0x000fe200078e000e */
[----:B------:R2:W-:Y:S04]  /*0890*/  STG.E desc[UR16][R2.64], R19 ;  /* 0x0000001302007986 */ /* 0x0005e8000c101910 */
[----:B------:R-:W0:Y:S04]  /*08a0*/  LDG.E R6, desc[UR16][R8.64+0xc] ;  /* 0x00000c1008067981 */ /* 0x000e28000c1e1900 */
[----:B------:R-:W0:Y:S01]  /*08b0*/  LDG.E R10, desc[UR16][R10.64] ;  /* 0x000000100a0a7981 */ /* 0x000e22000c1e1900 */
[----:B------:R-:W-:Y:S01]  /*08c0*/  IADD3 R7, PT, PT, R7, 0x4, RZ ;  /* 0x0000000407077810 */ /* 0x000fe20007ffe0ff */
[----:B0-----:R-:W-:-:S05]  /*08d0*/  IMAD R5, R6, R10, R19 ;  /* 0x0000000a06057224 */ /* 0x001fca00078e0213 */
[----:B------:R2:W-:Y:S02]  /*08e0*/  STG.E desc[UR16][R2.64], R5 ;  /* 0x0000000502007986 */ /* 0x0005e4000c101910 */
.L_x_2:
[----:B------:R-:W-:-:S13]  /*08f0*/  ISETP.NE.AND P0, PT, RZ, UR4, PT ;  /* 0x00000004ff007c0c */ /* 0x000fda000bf05270 */
[----:B------:R-:W-:Y:S05]  /*0900*/  @!P0 EXIT ;  /* 0x000000000000894d */ /* 0x000fea0003800000 */
[----:B------:R-:W-:-:S09]  /*0910*/  UISETP.NE.AND UP0, UPT, UR4, 0x1, UPT ;  /* 0x000000010400788c */ /* 0x000fd2000bf05270 */
[----:B------:R-:W-:Y:S05]  /*0920*/  BRA.U !UP0, `(.L_x_3) ;  /* 0x0000000108447547 */ /* 0x000fea000b800000 */
[----:B------:R-:W0:Y:S01]  /*0930*/  LDC.64 R8, c[0x0][0x380] ;  /* 0x0000e000ff087b82 */ /* 0x000e220000000a00 */
[----:B------:R-:W-:Y:S01]  /*0940*/  IADD3 R13, PT, PT, R4, R7, RZ ;  /* 0x00000007040d7210 */ /* 0x000fe20007ffe0ff */
[----:B------:R-:W-:-:S06]  /*0950*/  IMAD R15, R7, UR5, R0 ;  /* 0x00000005070f7c24 */ /* 0x000fcc000f8e0200 */
[----:B------:R-:W3:Y:S01]  /*0960*/  LDC.64 R10, c[0x0][0x388] ;  /* 0x0000e200ff0a7b82 */ /* 0x000ee20000000a00 */
[----:B0-----:R-:W-:-:S05]  /*0970*/  IMAD.WIDE R8, R13, 0x4, R8 ;  /* 0x000000040d087825 */ /* 0x001fca00078e0208 */
[----:B------:R-:W4:Y:S01]  /*0980*/  LDG.E R6, desc[UR16][R8.64] ;  /* 0x0000001008067981 */ /* 0x000f22000c1e1900 */
[----:B---3--:R-:W-:-:S05]  /*0990*/  IMAD.WIDE R10, R15, 0x4, R10 ;  /* 0x000000040f0a7825 */ /* 0x008fca00078e020a */
[----:B------:R-:W4:Y:S01]  /*09a0*/  LDG.E R12, desc[UR16][R10.64] ;  /* 0x000000100a0c7981 */ /* 0x000f22000c1e1900 */
[----:B------:R-:W-:Y:S01]  /*09b0*/  MOV R13, UR5 ;  /* 0x00000005000d7c02 */ /* 0x000fe20008000f00 */
[----:B----45:R-:W-:-:S04]  /*09c0*/  IMAD R15, R6, R12, R5 ;  /* 0x0000000c060f7224 */ /* 0x030fc800078e0205 */
[----:B------:R-:W-:Y:S01]  /*09d0*/  IMAD.WIDE.U32 R12, R13, 0x4, R10 ;  /* 0x000000040d0c7825 */ /* 0x000fe200078e000a */
[----:B------:R0:W-:Y:S04]  /*09e0*/  STG.E desc[UR16][R2.64], R15 ;  /* 0x0000000f02007986 */ /* 0x0001e8000c101910 */
[----:B------:R-:W1:Y:S04]  /*09f0*/  LDG.E R6, desc[UR16][R8.64+0x4] ;  /* 0x0000041008067981 */ /* 0x000e68000c1e1900 */
[----:B------:R-:W1:Y:S01]  /*0a00*/  LDG.E R12, desc[UR16][R12.64] ;  /* 0x000000100c0c7981 */ /* 0x000e62000c1e1900 */
[----:B------:R-:W-:Y:S01]  /*0a10*/  IADD3 R7, PT, PT, R7, 0x2, RZ ;  /* 0x0000000207077810 */ /* 0x000fe20007ffe0ff */
[----:B-12---:R-:W-:-:S05]  /*0a20*/  IMAD R5, R6, R12, R15 ;  /* 0x0000000c06057224 */ /* 0x006fca00078e020f */
[----:B------:R0:W-:Y:S02]  /*0a30*/  STG.E desc[UR16][R2.64], R5 ;  /* 0x0000000502007986 */ /* 0x0001e4000c101910 */
.L_x_3:
[----:B------:R-:W-:-:S04]  /*0a40*/  ULOP3.LUT UR4, UR5, 0x1, URZ, 0xc0, !UPT ;  /* 0x0000000105047892 */ /* 0x000fc8000f8ec0ff */
[----:B------:R-:W-:-:S06]  /*0a50*/  UISETP.NE.U32.AND UP0, UPT, UR4, 0x1, UPT ;  /* 0x000000010400788c */ /* 0x000fcc000bf05070 */
[----:B------:R-:W-:-:S13]  /*0a60*/  PLOP3.LUT P0, PT, PT, PT, UP0, 0x80, 0x8 ;  /* 0x000000000008781c */ /* 0x000fda0003f0f008 */
[----:B------:R-:W-:Y:S05]  /*0a70*/  @P0 EXIT ;  /* 0x000000000000094d */ /* 0x000fea0003800000 */
[----:B------:R-:W3:Y:S01]  /*0a80*/  LDC.64 R8, c[0x0][0x380] ;  /* 0x0000e000ff087b82 */ /* 0x000ee20000000a00 */
[----:B------:R-:W-:Y:S01]  /*0a90*/  IADD3 R13, PT, PT, R4, R7, RZ ;  /* 0x00000007040d7210 */ /* 0x000fe20007ffe0ff */
[----:B0-----:R-:W-:-:S06]  /*0aa0*/  IMAD R15, R7, UR5, R0 ;  /* 0x00000005070f7c24 */ /* 0x001fcc000f8e0200 */
[----:B------:R-:W0:Y:S01]  /*0ab0*/  LDC.64 R10, c[0x0][0x388] ;  /* 0x0000e200ff0a7b82 */ /* 0x000e220000000a00 */
[----:B---3--:R-:W-:-:S06]  /*0ac0*/  IMAD.WIDE R6, R13, 0x4, R8 ;  /* 0x000000040d067825 */ /* 0x008fcc00078e0208 */
[----:B------:R-:W1:Y:S01]  /*0ad0*/  LDG.E R6, desc[UR16][R6.64] ;  /* 0x0000001006067981 */ /* 0x000e62000c1e1900 */
[----:B0-----:R-:W-:-:S06]  /*0ae0*/  IMAD.WIDE R8, R15, 0x4, R10 ;  /* 0x000000040f087825 */ /* 0x001fcc00078e020a */
[----:B------:R-:W1:Y:S02]  /*0af0*/  LDG.E R8, desc[UR16][R8.64] ;  /* 0x0000001008087981 */ /* 0x000e64000c1e1900 */
[----:B-12--5:R-:W-:-:S05]  /*0b00*/  IMAD R5, R6, R8, R5 ;  /* 0x0000000806057224 */ /* 0x026fca00078e0205 */
[----:B------:R-:W-:Y:S01]  /*0b10*/  STG.E desc[UR16][R2.64], R5 ;  /* 0x0000000502007986 */ /* 0x000fe2000c101910 */
[----:B------:R-:W-:Y:S05]  /*0b20*/  EXIT ;  /* 0x000000000000794d */ /* 0x000fea0003800000 */
.L_x_4:
[----:B------:R-:W-:-:S00]  /*0b30*/  BRA `(.L_x_4) ;  /* 0xfffffffc00fc7947 */ /* 0x000fc0000383ffff */
[----:B------:R-:W-:-:S00]  /*0b40*/  NOP ;  /* 0x0000000000007918 */ /* 0x000fc00000000000 */
        /* <DEDUP_REMOVED lines=11> */
.L_x_5:


//--------------------- .nv.shared.reserved.0     --------------------------
	.section	.nv.shared.reserved.0,"aw",@nobits
	.weak		__nv_reservedSMEM_offset_0_alias
	.size		__nv_reservedSMEM_offset_0_alias, 0, 64
	.other		__nv_reservedSMEM_offset_0_alias,@"STO_CUDA_RESERVED_SHARED STV_DEFAULT"
__nv_reservedSMEM_offset_0_alias:
	.zero		0
	.zero		64


//--------------------- .nv.constant0._Z9kernel_mmPiS_S_i --------------------------
	.section	.nv.constant0._Z9kernel_mmPiS_S_i,"a",@progbits
	.sectionflags	@""
	.align	4
.nv.constant0._Z9kernel_mmPiS_S_i:
	.zero		924


//--------------------- SYMBOLS --------------------------

	.type		.nv.reservedSmem.offset0,@object
	.size		.nv.reservedSmem.offset0,0x4
